//
// Generated by NVIDIA NVVM Compiler
//
// Compiler Build ID: CL-36424714
// Cuda compilation tools, release 13.0, V13.0.88
// Based on NVVM 20.0.0
//

.version 9.0
.target sm_100
.address_size 64

	// .globl	_Z10run_conv_1PfS_S_

.visible .entry _Z10run_conv_1PfS_S_(
	.param .u64 .ptr .align 1 _Z10run_conv_1PfS_S__param_0,
	.param .u64 .ptr .align 1 _Z10run_conv_1PfS_S__param_1,
	.param .u64 .ptr .align 1 _Z10run_conv_1PfS_S__param_2
)
{
	.reg .pred 	%p<3>;
	.reg .b32 	%r<12>;
	.reg .b32 	%f<68>;
	.reg .b64 	%rd<21>;

	ld.param.u64 	%rd8, [_Z10run_conv_1PfS_S__param_0];
	ld.param.u64 	%rd9, [_Z10run_conv_1PfS_S__param_1];
	ld.param.u64 	%rd7, [_Z10run_conv_1PfS_S__param_2];
	cvta.to.global.u64 	%rd10, %rd9;
	cvta.to.global.u64 	%rd11, %rd8;
	mov.u32 	%r1, %tid.x;
	mov.u32 	%r2, %tid.y;
	mov.u32 	%r3, %ctaid.x;
	mul.wide.u32 	%rd12, %r3, 1452;
	add.s64 	%rd13, %rd12, %rd10;
	add.s64 	%rd20, %rd13, 968;
	mul.lo.s32 	%r7, %r1, 6;
	mad.lo.s32 	%r8, %r2, 1344, %r7;
	mul.wide.u32 	%rd14, %r8, 4;
	add.s64 	%rd15, %rd14, %rd11;
	add.s64 	%rd19, %rd15, 40;
	mov.f32 	%f67, 0f00000000;
	mov.b32 	%r11, 0;
$L__BB0_1:
	ld.global.f32 	%f4, [%rd19+-40];
	ld.global.f32 	%f5, [%rd20+-484];
	fma.rn.f32 	%f6, %f4, %f5, %f67;
	ld.global.f32 	%f7, [%rd19+-36];
	ld.global.f32 	%f8, [%rd20];
	fma.rn.f32 	%f9, %f7, %f8, %f6;
	ld.global.f32 	%f10, [%rd19+-32];
	ld.global.f32 	%f11, [%rd20+484];
	fma.rn.f32 	%f12, %f10, %f11, %f9;
	ld.global.f32 	%f13, [%rd19+-28];
	ld.global.f32 	%f14, [%rd20+-480];
	fma.rn.f32 	%f15, %f13, %f14, %f12;
	ld.global.f32 	%f16, [%rd19+-24];
	ld.global.f32 	%f17, [%rd20+4];
	fma.rn.f32 	%f18, %f16, %f17, %f15;
	ld.global.f32 	%f19, [%rd19+-20];
	ld.global.f32 	%f20, [%rd20+488];
	fma.rn.f32 	%f21, %f19, %f20, %f18;
	ld.global.f32 	%f22, [%rd19+-16];
	ld.global.f32 	%f23, [%rd20+-476];
	fma.rn.f32 	%f24, %f22, %f23, %f21;
	ld.global.f32 	%f25, [%rd19+-12];
	ld.global.f32 	%f26, [%rd20+8];
	fma.rn.f32 	%f27, %f25, %f26, %f24;
	ld.global.f32 	%f28, [%rd19+-8];
	ld.global.f32 	%f29, [%rd20+492];
	fma.rn.f32 	%f30, %f28, %f29, %f27;
	ld.global.f32 	%f31, [%rd19+-4];
	ld.global.f32 	%f32, [%rd20+-472];
	fma.rn.f32 	%f33, %f31, %f32, %f30;
	ld.global.f32 	%f34, [%rd19];
	ld.global.f32 	%f35, [%rd20+12];
	fma.rn.f32 	%f36, %f34, %f35, %f33;
	ld.global.f32 	%f37, [%rd19+4];
	ld.global.f32 	%f38, [%rd20+496];
	fma.rn.f32 	%f39, %f37, %f38, %f36;
	ld.global.f32 	%f40, [%rd19+8];
	ld.global.f32 	%f41, [%rd20+-468];
	fma.rn.f32 	%f42, %f40, %f41, %f39;
	ld.global.f32 	%f43, [%rd19+12];
	ld.global.f32 	%f44, [%rd20+16];
	fma.rn.f32 	%f45, %f43, %f44, %f42;
	ld.global.f32 	%f46, [%rd19+16];
	ld.global.f32 	%f47, [%rd20+500];
	fma.rn.f32 	%f48, %f46, %f47, %f45;
	ld.global.f32 	%f49, [%rd19+20];
	ld.global.f32 	%f50, [%rd20+-464];
	fma.rn.f32 	%f51, %f49, %f50, %f48;
	ld.global.f32 	%f52, [%rd19+24];
	ld.global.f32 	%f53, [%rd20+20];
	fma.rn.f32 	%f54, %f52, %f53, %f51;
	ld.global.f32 	%f55, [%rd19+28];
	ld.global.f32 	%f56, [%rd20+504];
	fma.rn.f32 	%f57, %f55, %f56, %f54;
	ld.global.f32 	%f58, [%rd19+32];
	ld.global.f32 	%f59, [%rd20+-460];
	fma.rn.f32 	%f60, %f58, %f59, %f57;
	ld.global.f32 	%f61, [%rd19+36];
	ld.global.f32 	%f62, [%rd20+24];
	fma.rn.f32 	%f63, %f61, %f62, %f60;
	ld.global.f32 	%f64, [%rd19+40];
	ld.global.f32 	%f65, [%rd20+508];
	fma.rn.f32 	%f67, %f64, %f65, %f63;
	add.s32 	%r11, %r11, 1;
	add.s64 	%rd20, %rd20, 44;
	add.s64 	%rd19, %rd19, 2688;
	setp.ne.s32 	%p1, %r11, 7;
	@%p1 bra 	$L__BB0_1;
	cvta.to.global.u64 	%rd16, %rd7;
	setp.lt.f32 	%p2, %f67, 0f00000000;
	selp.f32 	%f66, 0f00000000, %f67, %p2;
	mad.lo.s32 	%r9, %r2, 110, %r1;
	mad.lo.s32 	%r10, %r3, 12100, %r9;
	mul.wide.u32 	%rd17, %r10, 4;
	add.s64 	%rd18, %rd16, %rd17;
	st.global.f32 	[%rd18], %f66;
	ret;

}
	// .globl	_Z10run_pool_1PfS_
.visible .entry _Z10run_pool_1PfS_(
	.param .u64 .ptr .align 1 _Z10run_pool_1PfS__param_0,
	.param .u64 .ptr .align 1 _Z10run_pool_1PfS__param_1
)
{
	.reg .pred 	%p<9>;
	.reg .b32 	%r<9>;
	.reg .b32 	%f<19>;
	.reg .b64 	%rd<9>;

	ld.param.u64 	%rd1, [_Z10run_pool_1PfS__param_0];
	ld.param.u64 	%rd2, [_Z10run_pool_1PfS__param_1];
	cvta.to.global.u64 	%rd3, %rd1;
	mov.u32 	%r1, %tid.x;
	mov.u32 	%r2, %tid.y;
	mov.u32 	%r3, %ctaid.x;
	shl.b32 	%r4, %r1, 1;
	mad.lo.s32 	%r5, %r2, 220, %r4;
	mad.lo.s32 	%r6, %r3, 12100, %r5;
	mul.wide.u32 	%rd4, %r6, 4;
	add.s64 	%rd5, %rd3, %rd4;
	ld.global.f32 	%f1, [%rd5];
	max.f32 	%f2, %f1, 0f00000000;
	ld.global.f32 	%f3, [%rd5+4];
	setp.lt.f32 	%p1, %f2, %f3;
	selp.f32 	%f4, %f3, %f2, %p1;
	ld.global.f32 	%f5, [%rd5+8];
	setp.lt.f32 	%p2, %f4, %f5;
	selp.f32 	%f6, %f5, %f4, %p2;
	ld.global.f32 	%f7, [%rd5+440];
	setp.lt.f32 	%p3, %f6, %f7;
	selp.f32 	%f8, %f7, %f6, %p3;
	ld.global.f32 	%f9, [%rd5+444];
	setp.lt.f32 	%p4, %f8, %f9;
	selp.f32 	%f10, %f9, %f8, %p4;
	ld.global.f32 	%f11, [%rd5+448];
	setp.lt.f32 	%p5, %f10, %f11;
	selp.f32 	%f12, %f11, %f10, %p5;
	ld.global.f32 	%f13, [%rd5+880];
	setp.lt.f32 	%p6, %f12, %f13;
	selp.f32 	%f14, %f13, %f12, %p6;
	ld.global.f32 	%f15, [%rd5+884];
	setp.lt.f32 	%p7, %f14, %f15;
	selp.f32 	%f16, %f15, %f14, %p7;
	ld.global.f32 	%f17, [%rd5+888];
	setp.lt.f32 	%p8, %f16, %f17;
	selp.f32 	%f18, %f17, %f16, %p8;
	cvta.to.global.u64 	%rd6, %rd2;
	mad.lo.s32 	%r7, %r2, 55, %r1;
	mad.lo.s32 	%r8, %r3, 3025, %r7;
	mul.wide.u32 	%rd7, %r8, 4;
	add.s64 	%rd8, %rd6, %rd7;
	st.global.f32 	[%rd8], %f18;
	ret;

}
	// .globl	_Z13run_padding_1PfS_
.visible .entry _Z13run_padding_1PfS_(
	.param .u64 .ptr .align 1 _Z13run_padding_1PfS__param_0,
	.param .u64 .ptr .align 1 _Z13run_padding_1PfS__param_1
)
{
	.reg .pred 	%p<3>;
	.reg .b32 	%r<14>;
	.reg .b32 	%f<5>;
	.reg .b64 	%rd<23>;

	ld.param.u64 	%rd10, [_Z13run_padding_1PfS__param_0];
	ld.param.u64 	%rd11, [_Z13run_padding_1PfS__param_1];
	cvta.to.global.u64 	%rd12, %rd11;
	cvta.to.global.u64 	%rd13, %rd10;
	mov.u32 	%r6, %tid.x;
	mov.u32 	%r7, %tid.y;
	mov.u32 	%r8, %ctaid.x;
	add.s64 	%rd1, %rd13, 8;
	mul.wide.u32 	%rd14, %r8, 3025;
	mul.wide.u32 	%rd15, %r7, 55;
	add.s64 	%rd16, %rd14, %rd15;
	cvt.u64.u32 	%rd17, %r6;
	add.s64 	%rd2, %rd16, %rd17;
	add.s64 	%rd3, %rd12, 236;
	mov.b32 	%r12, 0;
$L__BB2_1:
	mul.wide.u32 	%rd18, %r12, 55;
	add.s64 	%rd19, %rd2, %rd18;
	shl.b64 	%rd20, %rd19, 2;
	add.s64 	%rd22, %rd1, %rd20;
	add.s64 	%rd21, %rd3, %rd20;
	mov.b32 	%r13, 0;
$L__BB2_2:
	ld.global.f32 	%f1, [%rd22+-8];
	st.global.f32 	[%rd21+-12], %f1;
	ld.global.f32 	%f2, [%rd22+-4];
	st.global.f32 	[%rd21+-8], %f2;
	ld.global.f32 	%f3, [%rd22];
	st.global.f32 	[%rd21+-4], %f3;
	setp.eq.s32 	%p1, %r13, 52;
	@%p1 bra 	$L__BB2_4;
	ld.global.f32 	%f4, [%rd22+4];
	st.global.f32 	[%rd21], %f4;
	add.s32 	%r13, %r13, 4;
	add.s64 	%rd22, %rd22, 16;
	add.s64 	%rd21, %rd21, 16;
	bra.uni 	$L__BB2_2;
$L__BB2_4:
	mul.lo.s32 	%r10, %r12, -54;
	mad.lo.s32 	%r11, %r12, 55, %r10;
	add.s32 	%r12, %r11, 1;
	setp.ne.s32 	%p2, %r12, 55;
	@%p2 bra 	$L__BB2_1;
	ret;

}
	// .globl	_Z9run_lcn_1PfS_
.visible .entry _Z9run_lcn_1PfS_(
	.param .u64 .ptr .align 1 _Z9run_lcn_1PfS__param_0,
	.param .u64 .ptr .align 1 _Z9run_lcn_1PfS__param_1
)
{


	ret;

}


// ===== COMPILED SASS (sm_100) =====

	.target	sm_100

	.elftype	@"ET_EXEC"


//--------------------- .note.nv.tkinfo           --------------------------
	.section	.note.nv.tkinfo,"",@"SHT_NOTE"
	.sectionflags	@"SHF_NOTE_NV_TKINFO"
	.tkinfo
        /*0018*/ 	.word	0x00000002
        /*0030*/ 	.string	""
        /*0030*/ 	.string	"ptxas"
        /*0030*/ 	.string	"Cuda compilation tools, release 13.0, V13.0.88"
        /*0030*/ 	.string	"Build cuda_13.0.r13.0/compiler.36424714_0"
        /*0030*/ 	.string	"-arch sm_100 -m 64 "



//--------------------- .note.nv.cuinfo           --------------------------
	.section	.note.nv.cuinfo,"",@"SHT_NOTE"
	.sectionflags	@"SHF_NOTE_NV_CUINFO"
        /*0018*/ 	.short	0x0002
        /*001a*/ 	.short	0x0064
        /*001c*/ 	.short	0x0082
	.zero		2


//--------------------- .nv.info                  --------------------------
	.section	.nv.info,"",@"SHT_CUDA_INFO"
	.align	4


	//----- nvinfo : EIATTR_REGCOUNT
	.align		4
        /*0000*/ 	.byte	0x04, 0x2f
        /*0002*/ 	.short	(.L_1 - .L_0)
	.align		4
.L_0:
        /*0004*/ 	.word	index@(_Z10run_conv_1PfS_S_)
        /*0008*/ 	.word	0x0000001e


	//----- nvinfo : EIATTR_FRAME_SIZE
	.align		4
.L_1:
        /*000c*/ 	.byte	0x04, 0x11
        /*000e*/ 	.short	(.L_3 - .L_2)
	.align		4
.L_2:
        /*0010*/ 	.word	index@(_Z10run_conv_1PfS_S_)
        /*0014*/ 	.word	0x00000000


	//----- nvinfo : EIATTR_REGCOUNT
	.align		4
.L_3:
        /*0018*/ 	.byte	0x04, 0x2f
        /*001a*/ 	.short	(.L_5 - .L_4)
	.align		4
.L_4:
        /*001c*/ 	.word	index@(_Z10run_pool_1PfS_)
        /*0020*/ 	.word	0x00000018


	//----- nvinfo : EIATTR_FRAME_SIZE
	.align		4
.L_5:
        /*0024*/ 	.byte	0x04, 0x11
        /*0026*/ 	.short	(.L_7 - .L_6)
	.align		4
.L_6:
        /*0028*/ 	.word	index@(_Z10run_pool_1PfS_)
        /*002c*/ 	.word	0x00000000


	//----- nvinfo : EIATTR_REGCOUNT
	.align		4
.L_7:
        /*0030*/ 	.byte	0x04, 0x2f
        /*0032*/ 	.short	(.L_9 - .L_8)
	.align		4
.L_8:
        /*0034*/ 	.word	index@(_Z13run_padding_1PfS_)
        /*0038*/ 	.word	0x0000001e


	//----- nvinfo : EIATTR_FRAME_SIZE
	.align		4
.L_9:
        /*003c*/ 	.byte	0x04, 0x11
        /*003e*/ 	.short	(.L_11 - .L_10)
	.align		4
.L_10:
        /*0040*/ 	.word	index@(_Z13run_padding_1PfS_)
        /*0044*/ 	.word	0x00000000


	//----- nvinfo : EIATTR_REGCOUNT
	.align		4
.L_11:
        /*0048*/ 	.byte	0x04, 0x2f
        /*004a*/ 	.short	(.L_13 - .L_12)
	.align		4
.L_12:
        /*004c*/ 	.word	index@(_Z9run_lcn_1PfS_)
        /*0050*/ 	.word	0x00000004


	//----- nvinfo : EIATTR_FRAME_SIZE
	.align		4
.L_13:
        /*0054*/ 	.byte	0x04, 0x11
        /*0056*/ 	.short	(.L_15 - .L_14)
	.align		4
.L_14:
        /*0058*/ 	.word	index@(_Z9run_lcn_1PfS_)
        /*005c*/ 	.word	0x00000000


	//----- nvinfo : EIATTR_MIN_STACK_SIZE
	.align		4
.L_15:
        /*0060*/ 	.byte	0x04, 0x12
        /*0062*/ 	.short	(.L_17 - .L_16)
	.align		4
.L_16:
        /*0064*/ 	.word	index@(_Z9run_lcn_1PfS_)
        /*0068*/ 	.word	0x00000000


	//----- nvinfo : EIATTR_MIN_STACK_SIZE
	.align		4
.L_17:
        /*006c*/ 	.byte	0x04, 0x12
        /*006e*/ 	.short	(.L_19 - .L_18)
	.align		4
.L_18:
        /*0070*/ 	.word	index@(_Z13run_padding_1PfS_)
        /*0074*/ 	.word	0x00000000


	//----- nvinfo : EIATTR_MIN_STACK_SIZE
	.align		4
.L_19:
        /*0078*/ 	.byte	0x04, 0x12
        /*007a*/ 	.short	(.L_21 - .L_20)
	.align		4
.L_20:
        /*007c*/ 	.word	index@(_Z10run_pool_1PfS_)
        /*0080*/ 	.word	0x00000000


	//----- nvinfo : EIATTR_MIN_STACK_SIZE
	.align		4
.L_21:
        /*0084*/ 	.byte	0x04, 0x12
        /*0086*/ 	.short	(.L_23 - .L_22)
	.align		4
.L_22:
        /*0088*/ 	.word	index@(_Z10run_conv_1PfS_S_)
        /*008c*/ 	.word	0x00000000
.L_23:


//--------------------- .nv.compat                --------------------------
	.section	.nv.compat,"",@"SHT_CUDA_COMPAT_INFO"
	.align	4
        /*0000*/ 	.byte	0x02, 0x09, 0x00, 0x00, 0x02, 0x02, 0x01, 0x00, 0x02, 0x05, 0x05, 0x00, 0x03, 0x07, 0x01, 0x01
        /*0010*/ 	.byte	0x02, 0x03, 0x00, 0x00, 0x02, 0x06, 0x01, 0x00, 0x04, 0x0b, 0x08, 0x00, 0x09, 0x00, 0x00, 0x00
        /*0020*/ 	.byte	0x00, 0x00, 0x00, 0x00


//--------------------- .nv.info._Z9run_lcn_1PfS_ --------------------------
	.section	.nv.info._Z9run_lcn_1PfS_,"",@"SHT_CUDA_INFO"
	.sectionflags	@""
	.align	4


	//----- nvinfo : EIATTR_CUDA_API_VERSION
	.align		4
        /*0000*/ 	.byte	0x04, 0x37
        /*0002*/ 	.short	(.L_25 - .L_24)
.L_24:
        /*0004*/ 	.word	0x00000082


	//----- nvinfo : EIATTR_KPARAM_INFO
	.align		4
.L_25:
        /*0008*/ 	.byte	0x04, 0x17
        /*000a*/ 	.short	(.L_27 - .L_26)
.L_26:
        /*000c*/ 	.word	0x00000000
        /*0010*/ 	.short	0x0001
        /*0012*/ 	.short	0x0008
        /*0014*/ 	.byte	0x00, 0xf5, 0x21, 0x00


	//----- nvinfo : EIATTR_KPARAM_INFO
	.align		4
.L_27:
        /*0018*/ 	.byte	0x04, 0x17
        /*001a*/ 	.short	(.L_29 - .L_28)
.L_28:
        /*001c*/ 	.word	0x00000000
        /*0020*/ 	.short	0x0000
        /*0022*/ 	.short	0x0000
        /*0024*/ 	.byte	0x00, 0xf5, 0x21, 0x00


	//----- nvinfo : EIATTR_SPARSE_MMA_MASK
	.align		4
.L_29:
        /*0028*/ 	.byte	0x03, 0x50
        /*002a*/ 	.short	0x0000


	//----- nvinfo : EIATTR_MAXREG_COUNT
	.align		4
        /*002c*/ 	.byte	0x03, 0x1b
        /*002e*/ 	.short	0x00ff


	//----- nvinfo : EIATTR_MERCURY_ISA_VERSION
	.align		4
        /*0030*/ 	.byte	0x03, 0x5f
        /*0032*/ 	.short	0x0101


	//----- nvinfo : EIATTR_VRC_CTA_INIT_COUNT
	.align		4
        /*0034*/ 	.byte	0x02, 0x4a
	.zero		1
	.zero		1


	//----- nvinfo : EIATTR_EXIT_INSTR_OFFSETS
	.align		4
        /*0038*/ 	.byte	0x04, 0x1c
        /*003a*/ 	.short	(.L_31 - .L_30)


	//   ....[0]....
.L_30:
        /*003c*/ 	.word	0x00000010


	//----- nvinfo : EIATTR_CBANK_PARAM_SIZE
	.align		4
.L_31:
        /*0040*/ 	.byte	0x03, 0x19
        /*0042*/ 	.short	0x0010


	//----- nvinfo : EIATTR_PARAM_CBANK
	.align		4
        /*0044*/ 	.byte	0x04, 0x0a
        /*0046*/ 	.short	(.L_33 - .L_32)
	.align		4
.L_32:
        /*0048*/ 	.word	index@(.nv.constant0._Z9run_lcn_1PfS_)
        /*004c*/ 	.short	0x0380
        /*004e*/ 	.short	0x0010


	//----- nvinfo : EIATTR_SW_WAR
	.align		4
.L_33:
        /*0050*/ 	.byte	0x04, 0x36
        /*0052*/ 	.short	(.L_35 - .L_34)
.L_34:
        /*0054*/ 	.word	0x00000008
.L_35:


//--------------------- .nv.info._Z13run_padding_1PfS_ --------------------------
	.section	.nv.info._Z13run_padding_1PfS_,"",@"SHT_CUDA_INFO"
	.sectionflags	@""
	.align	4


	//----- nvinfo : EIATTR_CUDA_API_VERSION
	.align		4
        /*0000*/ 	.byte	0x04, 0x37
        /*0002*/ 	.short	(.L_37 - .L_36)
.L_36:
        /*0004*/ 	.word	0x00000082


	//----- nvinfo : EIATTR_KPARAM_INFO
	.align		4
.L_37:
        /*0008*/ 	.byte	0x04, 0x17
        /*000a*/ 	.short	(.L_39 - .L_38)
.L_38:
        /*000c*/ 	.word	0x00000000
        /*0010*/ 	.short	0x0001
        /*0012*/ 	.short	0x0008
        /*0014*/ 	.byte	0x00, 0xf5, 0x21, 0x00


	//----- nvinfo : EIATTR_KPARAM_INFO
	.align		4
.L_39:
        /*0018*/ 	.byte	0x04, 0x17
        /*001a*/ 	.short	(.L_41 - .L_40)
.L_40:
        /*001c*/ 	.word	0x00000000
        /*0020*/ 	.short	0x0000
        /*0022*/ 	.short	0x0000
        /*0024*/ 	.byte	0x00, 0xf5, 0x21, 0x00


	//----- nvinfo : EIATTR_SPARSE_MMA_MASK
	.align		4
.L_41:
        /*0028*/ 	.byte	0x03, 0x50
        /*002a*/ 	.short	0x0000


	//----- nvinfo : EIATTR_MAXREG_COUNT
	.align		4
        /*002c*/ 	.byte	0x03, 0x1b
        /*002e*/ 	.short	0x00ff


	//----- nvinfo : EIATTR_MERCURY_ISA_VERSION
	.align		4
        /*0030*/ 	.byte	0x03, 0x5f
        /*0032*/ 	.short	0x0101


	//----- nvinfo : EIATTR_VRC_CTA_INIT_COUNT
	.align		4
        /*0034*/ 	.byte	0x02, 0x4a
	.zero		1
	.zero		1


	//----- nvinfo : EIATTR_EXIT_INSTR_OFFSETS
	.align		4
        /*0038*/ 	.byte	0x04, 0x1c
        /*003a*/ 	.short	(.L_43 - .L_42)


	//   ....[0]....
.L_42:
        /*003c*/ 	.word	0x00000840


	//----- nvinfo : EIATTR_CBANK_PARAM_SIZE
	.align		4
.L_43:
        /*0040*/ 	.byte	0x03, 0x19
        /*0042*/ 	.short	0x0010


	//----- nvinfo : EIATTR_PARAM_CBANK
	.align		4
        /*0044*/ 	.byte	0x04, 0x0a
        /*0046*/ 	.short	(.L_45 - .L_44)
	.align		4
.L_44:
        /*0048*/ 	.word	index@(.nv.constant0._Z13run_padding_1PfS_)
        /*004c*/ 	.short	0x0380
        /*004e*/ 	.short	0x0010


	//----- nvinfo : EIATTR_SW_WAR
	.align		4
.L_45:
        /*0050*/ 	.byte	0x04, 0x36
        /*0052*/ 	.short	(.L_47 - .L_46)
.L_46:
        /*0054*/ 	.word	0x00000008
.L_47:


//--------------------- .nv.info._Z10run_pool_1PfS_ --------------------------
	.section	.nv.info._Z10run_pool_1PfS_,"",@"SHT_CUDA_INFO"
	.sectionflags	@""
	.align	4


	//----- nvinfo : EIATTR_CUDA_API_VERSION
	.align		4
        /*0000*/ 	.byte	0x04, 0x37
        /*0002*/ 	.short	(.L_49 - .L_48)
.L_48:
        /*0004*/ 	.word	0x00000082


	//----- nvinfo : EIATTR_KPARAM_INFO
	.align		4
.L_49:
        /*0008*/ 	.byte	0x04, 0x17
        /*000a*/ 	.short	(.L_51 - .L_50)
.L_50:
        /*000c*/ 	.word	0x00000000
        /*0010*/ 	.short	0x0001
        /*0012*/ 	.short	0x0008
        /*0014*/ 	.byte	0x00, 0xf5, 0x21, 0x00


	//----- nvinfo : EIATTR_KPARAM_INFO
	.align		4
.L_51:
        /*0018*/ 	.byte	0x04, 0x17
        /*001a*/ 	.short	(.L_53 - .L_52)
.L_52:
        /*001c*/ 	.word	0x00000000
        /*0020*/ 	.short	0x0000
        /*0022*/ 	.short	0x0000
        /*0024*/ 	.byte	0x00, 0xf5, 0x21, 0x00


	//----- nvinfo : EIATTR_SPARSE_MMA_MASK
	.align		4
.L_53:
        /*0028*/ 	.byte	0x03, 0x50
        /*002a*/ 	.short	0x0000


	//----- nvinfo : EIATTR_MAXREG_COUNT
	.align		4
        /*002c*/ 	.byte	0x03, 0x1b
        /*002e*/ 	.short	0x00ff


	//----- nvinfo : EIATTR_MERCURY_ISA_VERSION
	.align		4
        /*0030*/ 	.byte	0x03, 0x5f
        /*0032*/ 	.short	0x0101


	//----- nvinfo : EIATTR_VRC_CTA_INIT_COUNT
	.align		4
        /*0034*/ 	.byte	0x02, 0x4a
	.zero		1
	.zero		1


	//----- nvinfo : EIATTR_EXIT_INSTR_OFFSETS
	.align		4
        /*0038*/ 	.byte	0x04, 0x1c
        /*003a*/ 	.short	(.L_55 - .L_54)


	//   ....[0]....
.L_54:
        /*003c*/ 	.word	0x00000290


	//----- nvinfo : EIATTR_CBANK_PARAM_SIZE
	.align		4
.L_55:
        /*0040*/ 	.byte	0x03, 0x19
        /*0042*/ 	.short	0x0010


	//----- nvinfo : EIATTR_PARAM_CBANK
	.align		4
        /*0044*/ 	.byte	0x04, 0x0a
        /*0046*/ 	.short	(.L_57 - .L_56)
	.align		4
.L_56:
        /*0048*/ 	.word	index@(.nv.constant0._Z10run_pool_1PfS_)
        /*004c*/ 	.short	0x0380
        /*004e*/ 	.short	0x0010


	//----- nvinfo : EIATTR_SW_WAR
	.align		4
.L_57:
        /*0050*/ 	.byte	0x04, 0x36
        /*0052*/ 	.short	(.L_59 - .L_58)
.L_58:
        /*0054*/ 	.word	0x00000008
.L_59:


//--------------------- .nv.info._Z10run_conv_1PfS_S_ --------------------------
	.section	.nv.info._Z10run_conv_1PfS_S_,"",@"SHT_CUDA_INFO"
	.sectionflags	@""
	.align	4


	//----- nvinfo : EIATTR_CUDA_API_VERSION
	.align		4
        /*0000*/ 	.byte	0x04, 0x37
        /*0002*/ 	.short	(.L_61 - .L_60)
.L_60:
        /*0004*/ 	.word	0x00000082


	//----- nvinfo : EIATTR_KPARAM_INFO
	.align		4
.L_61:
        /*0008*/ 	.byte	0x04, 0x17
        /*000a*/ 	.short	(.L_63 - .L_62)
.L_62:
        /*000c*/ 	.word	0x00000000
        /*0010*/ 	.short	0x0002
        /*0012*/ 	.short	0x0010
        /*0014*/ 	.byte	0x00, 0xf5, 0x21, 0x00


	//----- nvinfo : EIATTR_KPARAM_INFO
	.align		4
.L_63:
        /*0018*/ 	.byte	0x04, 0x17
        /*001a*/ 	.short	(.L_65 - .L_64)
.L_64:
        /*001c*/ 	.word	0x00000000
        /*0020*/ 	.short	0x0001
        /*0022*/ 	.short	0x0008
        /*0024*/ 	.byte	0x00, 0xf5, 0x21, 0x00


	//----- nvinfo : EIATTR_KPARAM_INFO
	.align		4
.L_65:
        /*0028*/ 	.byte	0x04, 0x17
        /*002a*/ 	.short	(.L_67 - .L_66)
.L_66:
        /*002c*/ 	.word	0x00000000
        /*0030*/ 	.short	0x0000
        /*0032*/ 	.short	0x0000
        /*0034*/ 	.byte	0x00, 0xf5, 0x21, 0x00


	//----- nvinfo : EIATTR_SPARSE_MMA_MASK
	.align		4
.L_67:
        /*0038*/ 	.byte	0x03, 0x50
        /*003a*/ 	.short	0x0000


	//----- nvinfo : EIATTR_MAXREG_COUNT
	.align		4
        /*003c*/ 	.byte	0x03, 0x1b
        /*003e*/ 	.short	0x00ff


	//----- nvinfo : EIATTR_MERCURY_ISA_VERSION
	.align		4
        /*0040*/ 	.byte	0x03, 0x5f
        /*0042*/ 	.short	0x0101


	//----- nvinfo : EIATTR_VRC_CTA_INIT_COUNT
	.align		4
        /*0044*/ 	.byte	0x02, 0x4a
	.zero		1
	.zero		1


	//----- nvinfo : EIATTR_EXIT_INSTR_OFFSETS
	.align		4
        /*0048*/ 	.byte	0x04, 0x1c
        /*004a*/ 	.short	(.L_69 - .L_68)


	//   ....[0]....
.L_68:
        /*004c*/ 	.word	0x00000600


	//----- nvinfo : EIATTR_CBANK_PARAM_SIZE
	.align		4
.L_69:
        /*0050*/ 	.byte	0x03, 0x19
        /*0052*/ 	.short	0x0018


	//----- nvinfo : EIATTR_PARAM_CBANK
	.align		4
        /*0054*/ 	.byte	0x04, 0x0a
        /*0056*/ 	.short	(.L_71 - .L_70)
	.align		4
.L_70:
        /*0058*/ 	.word	index@(.nv.constant0._Z10run_conv_1PfS_S_)
        /*005c*/ 	.short	0x0380
        /*005e*/ 	.short	0x0018


	//----- nvinfo : EIATTR_SW_WAR
	.align		4
.L_71:
        /*0060*/ 	.byte	0x04, 0x36
        /*0062*/ 	.short	(.L_73 - .L_72)
.L_72:
        /*0064*/ 	.word	0x00000008
.L_73:


//--------------------- .nv.callgraph             --------------------------
	.section	.nv.callgraph,"",@"SHT_CUDA_CALLGRAPH"
	.align	4
	.sectionentsize	8
	.align		4
        /*0000*/ 	.word	0x00000000
	.align		4
        /*0004*/ 	.word	0xffffffff
	.align		4
        /*0008*/ 	.word	0x00000000
	.align		4
        /*000c*/ 	.word	0xfffffffe
	.align		4
        /*0010*/ 	.word	0x00000000
	.align		4
        /*0014*/ 	.word	0xfffffffd
	.align		4
        /*0018*/ 	.word	0x00000000
	.align		4
        /*001c*/ 	.word	0xfffffffc


//--------------------- .text._Z9run_lcn_1PfS_    --------------------------
	.section	.text._Z9run_lcn_1PfS_,"ax",@progbits
	.align	128
        .global         _Z9run_lcn_1PfS_
        .type           _Z9run_lcn_1PfS_,@function
        .size           _Z9run_lcn_1PfS_,(.L_x_6 - _Z9run_lcn_1PfS_)
        .other          _Z9run_lcn_1PfS_,@"STO_CUDA_ENTRY STV_DEFAULT"
_Z9run_lcn_1PfS_:
.text._Z9run_lcn_1PfS_:
[----:B------:R-:W-:Y:S01]  /*0000*/  LDC R1, c[0x0][0x37c] ;  /* 0x0000df00ff017b82 */ /* 0x000fe20000000800 */
[----:B------:R-:W-:Y:S05]  /*0010*/  EXIT ;  /* 0x000000000000794d */ /* 0x000fea0003800000 */
.L_x_0:
[----:B------:R-:W-:-:S00]  /*0020*/  BRA `(.L_x_0) ;  /* 0xfffffffc00fc7947 */ /* 0x000fc0000383ffff */
[----:B------:R-:W-:-:S00]  /*0030*/  NOP ;  /* 0x0000000000007918 */ /* 0x000fc00000000000 */
        /* <DEDUP_REMOVED lines=12> */
.L_x_6:


//--------------------- .text._Z13run_padding_1PfS_ --------------------------
	.section	.text._Z13run_padding_1PfS_,"ax",@progbits
	.align	128
        .global         _Z13run_padding_1PfS_
        .type           _Z13run_padding_1PfS_,@function
        .size           _Z13run_padding_1PfS_,(.L_x_7 - _Z13run_padding_1PfS_)
        .other          _Z13run_padding_1PfS_,@"STO_CUDA_ENTRY STV_DEFAULT"
_Z13run_padding_1PfS_:
.text._Z13run_padding_1PfS_:
[----:B------:R-:W-:Y:S01]  /*0000*/  LDC R1, c[0x0][0x37c] ;  /* 0x0000df00ff017b82 */ /* 0x000fe20000000800 */
[----:B------:R-:W0:Y:S01]  /*0010*/  S2R R2, SR_TID.Y ;  /* 0x0000000000027919 */ /* 0x000e220000002200 */
[----:B------:R-:W-:Y:S01]  /*0020*/  IMAD.MOV.U32 R9, RZ, RZ, RZ ;  /* 0x000000ffff097224 */ /* 0x000fe200078e00ff */
[----:B------:R-:W1:Y:S01]  /*0030*/  LDCU.64 UR4, c[0x0][0x358] ;  /* 0x00006b00ff0477ac */ /* 0x000e620008000a00 */
[----:B------:R-:W2:Y:S01]  /*0040*/  S2R R7, SR_CTAID.X ;  /* 0x0000000000077919 */ /* 0x000ea20000002500 */
[----:B------:R-:W3:Y:S01]  /*0050*/  S2R R5, SR_TID.X ;  /* 0x0000000000057919 */ /* 0x000ee20000002100 */
[----:B0-----:R-:W-:-:S04]  /*0060*/  IMAD.WIDE.U32 R2, R2, 0x37, RZ ;  /* 0x0000003702027825 */ /* 0x001fc800078e00ff */
[----:B--2---:R-:W-:-:S03]  /*0070*/  IMAD.WIDE.U32 R2, R7, 0xbd1, R2 ;  /* 0x00000bd107027825 */ /* 0x004fc600078e0002 */
[----:B---3--:R-:W-:-:S05]  /*0080*/  IADD3 R2, P0, PT, R2, R5, RZ ;  /* 0x0000000502027210 */ /* 0x008fca0007f1e0ff */
[----:B-1----:R-:W-:-:S08]  /*0090*/  IMAD.X R3, RZ, RZ, R3, P0 ;  /* 0x000000ffff037224 */ /* 0x002fd000000e0603 */
.L_x_1:
[----:B------:R-:W0:Y:S01]  /*00a0*/  LDC.64 R6, c[0x0][0x380] ;  /* 0x0000e000ff067b82 */ /* 0x000e220000000a00 */
[----:B----4-:R-:W-:-:S04]  /*00b0*/  IMAD.WIDE.U32 R4, R9, 0x37, R2 ;  /* 0x0000003709047825 */ /* 0x010fc800078e0002 */
[C---:B------:R-:W-:Y:S01]  /*00c0*/  IMAD.SHL.U32 R13, R4.reuse, 0x4, RZ ;  /* 0x00000004040d7824 */ /* 0x040fe200078e00ff */
[----:B------:R-:W-:Y:S02]  /*00d0*/  SHF.L.U64.HI R0, R4, 0x2, R5 ;  /* 0x0000000204007819 */ /* 0x000fe40000010205 */
[----:B------:R-:W1:Y:S02]  /*00e0*/  LDC.64 R4, c[0x0][0x388] ;  /* 0x0000e200ff047b82 */ /* 0x000e640000000a00 */
[----:B0-----:R-:W-:-:S04]  /*00f0*/  IADD3 R6, P0, P1, R13, 0x8, R6 ;  /* 0x000000080d067810 */ /* 0x001fc8000791e006 */
[----:B------:R-:W-:-:S05]  /*0100*/  IADD3.X R7, PT, PT, R0, R7, RZ, P0, P1 ;  /* 0x0000000700077210 */ /* 0x000fca00007e24ff */
[----:B------:R-:W2:Y:S01]  /*0110*/  LDG.E R11, desc[UR4][R6.64+-0x8] ;  /* 0xfffff804060b7981 */ /* 0x000ea2000c1e1900 */
[----:B-1----:R-:W-:-:S04]  /*0120*/  IADD3 R4, P0, P1, R13, 0xec, R4 ;  /* 0x000000ec0d047810 */ /* 0x002fc8000791e004 */
[----:B------:R-:W-:-:S05]  /*0130*/  IADD3.X R5, PT, PT, R0, R5, RZ, P0, P1 ;  /* 0x0000000500057210 */ /* 0x000fca00007e24ff */
[----:B--2---:R0:W-:Y:S04]  /*0140*/  STG.E desc[UR4][R4.64+-0xc], R11 ;  /* 0xfffff40b04007986 */ /* 0x0041e8000c101904 */
[----:B------:R-:W2:Y:S04]  /*0150*/  LDG.E R13, desc[UR4][R6.64+-0x4] ;  /* 0xfffffc04060d7981 */ /* 0x000ea8000c1e1900 */
[----:B--2---:R1:W-:Y:S04]  /*0160*/  STG.E desc[UR4][R4.64+-0x8], R13 ;  /* 0xfffff80d04007986 */ /* 0x0043e8000c101904 */
[----:B------:R-:W2:Y:S04]  /*0170*/  LDG.E R15, desc[UR4][R6.64] ;  /* 0x00000004060f7981 */ /* 0x000ea8000c1e1900 */
[----:B--2---:R2:W-:Y:S04]  /*0180*/  STG.E desc[UR4][R4.64+-0x4], R15 ;  /* 0xfffffc0f04007986 */ /* 0x0045e8000c101904 */
[----:B------:R-:W3:Y:S04]  /*0190*/  LDG.E R17, desc[UR4][R6.64+0x4] ;  /* 0x0000040406117981 */ /* 0x000ee8000c1e1900 */
[----:B---3--:R3:W-:Y:S04]  /*01a0*/  STG.E desc[UR4][R4.64], R17 ;  /* 0x0000001104007986 */ /* 0x0087e8000c101904 */
[----:B------:R-:W4:Y:S04]  /*01b0*/  LDG.E R19, desc[UR4][R6.64+0x8] ;  /* 0x0000080406137981 */ /* 0x000f28000c1e1900 */
[----:B----4-:R4:W-:Y:S04]  /*01c0*/  STG.E desc[UR4][R4.64+0x4], R19 ;  /* 0x0000041304007986 */ /* 0x0109e8000c101904 */
[----:B------:R-:W5:Y:S04]  /*01d0*/  LDG.E R21, desc[UR4][R6.64+0xc] ;  /* 0x00000c0406157981 */ /* 0x000f68000c1e1900 */
[----:B-----5:R5:W-:Y:S04]  /*01e0*/  STG.E desc[UR4][R4.64+0x8], R21 ;  /* 0x0000081504007986 */ /* 0x020be8000c101904 */
[----:B0-----:R-:W2:Y:S04]  /*01f0*/  LDG.E R11, desc[UR4][R6.64+0x10] ;  /* 0x00001004060b7981 */ /* 0x001ea8000c1e1900 */
[----:B--2---:R0:W-:Y:S04]  /*0200*/  STG.E desc[UR4][R4.64+0xc], R11 ;  /* 0x00000c0b04007986 */ /* 0x0041e8000c101904 */
[----:B-1----:R-:W2:Y:S04]  /*0210*/  LDG.E R13, desc[UR4][R6.64+0x14] ;  /* 0x00001404060d7981 */ /* 0x002ea8000c1e1900 */
[----:B--2---:R1:W-:Y:S04]  /*0220*/  STG.E desc[UR4][R4.64+0x10], R13 ;  /* 0x0000100d04007986 */ /* 0x0043e8000c101904 */
[----:B------:R-:W2:Y:S04]  /*0230*/  LDG.E R15, desc[UR4][R6.64+0x18] ;  /* 0x00001804060f7981 */ /* 0x000ea8000c1e1900 */
[----:B--2---:R2:W-:Y:S04]  /*0240*/  STG.E desc[UR4][R4.64+0x14], R15 ;  /* 0x0000140f04007986 */ /* 0x0045e8000c101904 */
[----:B---3--:R-:W3:Y:S04]  /*0250*/  LDG.E R17, desc[UR4][R6.64+0x1c] ;  /* 0x00001c0406117981 */ /* 0x008ee8000c1e1900 */
[----:B---3--:R3:W-:Y:S04]  /*0260*/  STG.E desc[UR4][R4.64+0x18], R17 ;  /* 0x0000181104007986 */ /* 0x0087e8000c101904 */
[----:B----4-:R-:W4:Y:S04]  /*0270*/  LDG.E R19, desc[UR4][R6.64+0x20] ;  /* 0x0000200406137981 */ /* 0x010f28000c1e1900 */
[----:B----4-:R4:W-:Y:S04]  /*0280*/  STG.E desc[UR4][R4.64+0x1c], R19 ;  /* 0x00001c1304007986 */ /* 0x0109e8000c101904 */
[----:B-----5:R-:W5:Y:S04]  /*0290*/  LDG.E R21, desc[UR4][R6.64+0x24] ;  /* 0x0000240406157981 */ /* 0x020f68000c1e1900 */
        /* <DEDUP_REMOVED lines=73> */
[----:B------:R-:W5:Y:S04]  /*0730*/  LDG.E R23, desc[UR4][R6.64+0xb8] ;  /* 0x0000b80406177981 */ /* 0x000f68000c1e1900 */
[----:B-----5:R4:W-:Y:S04]  /*0740*/  STG.E desc[UR4][R4.64+0xb4], R23 ;  /* 0x0000b41704007986 */ /* 0x0209e8000c101904 */
[----:B------:R-:W5:Y:S04]  /*0750*/  LDG.E R25, desc[UR4][R6.64+0xbc] ;  /* 0x0000bc0406197981 */ /* 0x000f68000c1e1900 */
[----:B-----5:R4:W-:Y:S04]  /*0760*/  STG.E desc[UR4][R4.64+0xb8], R25 ;  /* 0x0000b81904007986 */ /* 0x0209e8000c101904 */
[----:B------:R-:W5:Y:S04]  /*0770*/  LDG.E R27, desc[UR4][R6.64+0xc0] ;  /* 0x0000c004061b7981 */ /* 0x000f68000c1e1900 */
[----:B-----5:R4:W-:Y:S04]  /*0780*/  STG.E desc[UR4][R4.64+0xbc], R27 ;  /* 0x0000bc1b04007986 */ /* 0x0209e8000c101904 */
[----:B0-----:R-:W5:Y:S04]  /*0790*/  LDG.E R11, desc[UR4][R6.64+0xc4] ;  /* 0x0000c404060b7981 */ /* 0x001f68000c1e1900 */
[----:B-----5:R4:W-:Y:S04]  /*07a0*/  STG.E desc[UR4][R4.64+0xc0], R11 ;  /* 0x0000c00b04007986 */ /* 0x0209e8000c101904 */
[----:B-1----:R-:W5:Y:S04]  /*07b0*/  LDG.E R13, desc[UR4][R6.64+0xc8] ;  /* 0x0000c804060d7981 */ /* 0x002f68000c1e1900 */
[----:B-----5:R4:W-:Y:S04]  /*07c0*/  STG.E desc[UR4][R4.64+0xc4], R13 ;  /* 0x0000c40d04007986 */ /* 0x0209e8000c101904 */
[----:B--2---:R-:W2:Y:S01]  /*07d0*/  LDG.E R15, desc[UR4][R6.64+0xcc] ;  /* 0x0000cc04060f7981 */ /* 0x004ea2000c1e1900 */
[----:B------:R-:W-:-:S05]  /*07e0*/  VIADD R9, R9, 0x1 ;  /* 0x0000000109097836 */ /* 0x000fca0000000000 */
[----:B------:R-:W-:Y:S01]  /*07f0*/  ISETP.NE.AND P0, PT, R9, 0x37, PT ;  /* 0x000000370900780c */ /* 0x000fe20003f05270 */
[----:B--2---:R4:W-:Y:S04]  /*0800*/  STG.E desc[UR4][R4.64+0xc8], R15 ;  /* 0x0000c80f04007986 */ /* 0x0049e8000c101904 */
[----:B---3--:R-:W2:Y:S04]  /*0810*/  LDG.E R17, desc[UR4][R6.64+0xd0] ;  /* 0x0000d00406117981 */ /* 0x008ea8000c1e1900 */
[----:B--2---:R4:W-:Y:S04]  /*0820*/  STG.E desc[UR4][R4.64+0xcc], R17 ;  /* 0x0000cc1104007986 */ /* 0x0049e8000c101904 */
[----:B------:R-:W-:Y:S05]  /*0830*/  @P0 BRA `(.L_x_1) ;  /* 0xfffffff800180947 */ /* 0x000fea000383ffff */
[----:B------:R-:W-:Y:S05]  /*0840*/  EXIT ;  /* 0x000000000000794d */ /* 0x000fea0003800000 */
.L_x_2:
        /* <DEDUP_REMOVED lines=11> */
.L_x_7:


//--------------------- .text._Z10run_pool_1PfS_  --------------------------
	.section	.text._Z10run_pool_1PfS_,"ax",@progbits
	.align	128
        .global         _Z10run_pool_1PfS_
        .type           _Z10run_pool_1PfS_,@function
        .size           _Z10run_pool_1PfS_,(.L_x_8 - _Z10run_pool_1PfS_)
        .other          _Z10run_pool_1PfS_,@"STO_CUDA_ENTRY STV_DEFAULT"
_Z10run_pool_1PfS_:
.text._Z10run_pool_1PfS_:
[----:B------:R-:W-:Y:S01]  /*0000*/  LDC R1, c[0x0][0x37c] ;  /* 0x0000df00ff017b82 */ /* 0x000fe20000000800 */
[----:B------:R-:W0:Y:S07]  /*0010*/  S2R R6, SR_TID.X ;  /* 0x0000000000067919 */ /* 0x000e2e0000002100 */
[----:B------:R-:W1:Y:S01]  /*0020*/  LDC.64 R2, c[0x0][0x380] ;  /* 0x0000e000ff027b82 */ /* 0x000e620000000a00 */
[----:B------:R-:W2:Y:S01]  /*0030*/  LDCU.64 UR4, c[0x0][0x358] ;  /* 0x00006b00ff0477ac */ /* 0x000ea20008000a00 */
[----:B------:R-:W0:Y:S01]  /*0040*/  S2R R21, SR_TID.Y ;  /* 0x0000000000157919 */ /* 0x000e220000002200 */
[----:B------:R-:W3:Y:S01]  /*0050*/  S2R R0, SR_CTAID.X ;  /* 0x0000000000007919 */ /* 0x000ee20000002500 */
[----:B0-----:R-:W-:-:S04]  /*0060*/  IMAD R5, R21, 0x6e, R6 ;  /* 0x0000006e15057824 */ /* 0x001fc800078e0206 */
[----:B---3--:R-:W-:-:S04]  /*0070*/  IMAD R5, R0, 0x17a2, R5 ;  /* 0x000017a200057824 */ /* 0x008fc800078e0205 */
[----:B------:R-:W-:-:S04]  /*0080*/  IMAD.SHL.U32 R5, R5, 0x2, RZ ;  /* 0x0000000205057824 */ /* 0x000fc800078e00ff */
[----:B-1----:R-:W-:-:S05]  /*0090*/  IMAD.WIDE.U32 R2, R5, 0x4, R2 ;  /* 0x0000000405027825 */ /* 0x002fca00078e0002 */
[----:B--2---:R-:W2:Y:S04]  /*00a0*/  LDG.E R4, desc[UR4][R2.64] ;  /* 0x0000000402047981 */ /* 0x004ea8000c1e1900 */
[----:B------:R-:W3:Y:S04]  /*00b0*/  LDG.E R5, desc[UR4][R2.64+0x4] ;  /* 0x0000040402057981 */ /* 0x000ee8000c1e1900 */
[----:B------:R-:W4:Y:S04]  /*00c0*/  LDG.E R7, desc[UR4][R2.64+0x8] ;  /* 0x0000080402077981 */ /* 0x000f28000c1e1900 */
[----:B------:R-:W5:Y:S04]  /*00d0*/  LDG.E R9, desc[UR4][R2.64+0x1b8] ;  /* 0x0001b80402097981 */ /* 0x000f68000c1e1900 */
[----:B------:R-:W5:Y:S04]  /*00e0*/  LDG.E R11, desc[UR4][R2.64+0x1bc] ;  /* 0x0001bc04020b7981 */ /* 0x000f68000c1e1900 */
[----:B------:R-:W5:Y:S04]  /*00f0*/  LDG.E R13, desc[UR4][R2.64+0x1c0] ;  /* 0x0001c004020d7981 */ /* 0x000f68000c1e1900 */
[----:B------:R-:W5:Y:S04]  /*0100*/  LDG.E R15, desc[UR4][R2.64+0x370] ;  /* 0x00037004020f7981 */ /* 0x000f68000c1e1900 */
[----:B------:R-:W5:Y:S04]  /*0110*/  LDG.E R17, desc[UR4][R2.64+0x374] ;  /* 0x0003740402117981 */ /* 0x000f68000c1e1900 */
[----:B------:R0:W5:Y:S02]  /*0120*/  LDG.E R19, desc[UR4][R2.64+0x378] ;  /* 0x0003780402137981 */ /* 0x000164000c1e1900 */
[----:B0-----:R-:W0:Y:S01]  /*0130*/  LDC.64 R2, c[0x0][0x388] ;  /* 0x0000e200ff027b82 */ /* 0x001e220000000a00 */
[----:B--2---:R-:W-:-:S04]  /*0140*/  FMNMX R4, RZ, R4, !PT ;  /* 0x00000004ff047209 */ /* 0x004fc80007800000 */
[----:B---3--:R-:W-:-:S04]  /*0150*/  FSETP.GEU.AND P0, PT, R4, R5, PT ;  /* 0x000000050400720b */ /* 0x008fc80003f0e000 */
[----:B------:R-:W-:Y:S01]  /*0160*/  FSEL R4, R5, R4, !P0 ;  /* 0x0000000405047208 */ /* 0x000fe20004000000 */
[----:B------:R-:W-:-:S03]  /*0170*/  IMAD R5, R21, 0x37, R6 ;  /* 0x0000003715057824 */ /* 0x000fc600078e0206 */
[----:B----4-:R-:W-:Y:S01]  /*0180*/  FSETP.GEU.AND P0, PT, R4, R7, PT ;  /* 0x000000070400720b */ /* 0x010fe20003f0e000 */
[----:B------:R-:W-:-:S03]  /*0190*/  IMAD R5, R0, 0xbd1, R5 ;  /* 0x00000bd100057824 */ /* 0x000fc600078e0205 */
[----:B------:R-:W-:Y:S01]  /*01a0*/  FSEL R4, R7, R4, !P0 ;  /* 0x0000000407047208 */ /* 0x000fe20004000000 */
[----:B0-----:R-:W-:-:S03]  /*01b0*/  IMAD.WIDE.U32 R2, R5, 0x4, R2 ;  /* 0x0000000405027825 */ /* 0x001fc600078e0002 */
[----:B-----5:R-:W-:-:S04]  /*01c0*/  FSETP.GEU.AND P0, PT, R4, R9, PT ;  /* 0x000000090400720b */ /* 0x020fc80003f0e000 */
[----:B------:R-:W-:-:S04]  /*01d0*/  FSEL R4, R9, R4, !P0 ;  /* 0x0000000409047208 */ /* 0x000fc80004000000 */
[----:B------:R-:W-:-:S04]  /*01e0*/  FSETP.GEU.AND P0, PT, R4, R11, PT ;  /* 0x0000000b0400720b */ /* 0x000fc80003f0e000 */
        /* <DEDUP_REMOVED lines=8> */
[----:B------:R-:W-:-:S05]  /*0270*/  FSEL R19, R19, R4, !P0 ;  /* 0x0000000413137208 */ /* 0x000fca0004000000 */
[----:B------:R-:W-:Y:S01]  /*0280*/  STG.E desc[UR4][R2.64], R19 ;  /* 0x0000001302007986 */ /* 0x000fe2000c101904 */
[----:B------:R-:W-:Y:S05]  /*0290*/  EXIT ;  /* 0x000000000000794d */ /* 0x000fea0003800000 */
.L_x_3:
        /* <DEDUP_REMOVED lines=14> */
.L_x_8:


//--------------------- .text._Z10run_conv_1PfS_S_ --------------------------
	.section	.text._Z10run_conv_1PfS_S_,"ax",@progbits
	.align	128
        .global         _Z10run_conv_1PfS_S_
        .type           _Z10run_conv_1PfS_S_,@function
        .size           _Z10run_conv_1PfS_S_,(.L_x_9 - _Z10run_conv_1PfS_S_)
        .other          _Z10run_conv_1PfS_S_,@"STO_CUDA_ENTRY STV_DEFAULT"
_Z10run_conv_1PfS_S_:
.text._Z10run_conv_1PfS_S_:
[----:B------:R-:W-:Y:S01]  /*0000*/  LDC R1, c[0x0][0x37c] ;  /* 0x0000df00ff017b82 */ /* 0x000fe20000000800 */
[----:B------:R-:W0:Y:S07]  /*0010*/  S2R R0, SR_TID.X ;  /* 0x0000000000007919 */ /* 0x000e2e0000002100 */
[----:B------:R-:W1:Y:S01]  /*0020*/  LDC.64 R2, c[0x0][0x388] ;  /* 0x0000e200ff027b82 */ /* 0x000e620000000a00 */
[----:B------:R-:W-:Y:S01]  /*0030*/  HFMA2 R8, -RZ, RZ, 0, 0 ;  /* 0x00000000ff087431 */ /* 0x000fe200000001ff */
[----:B------:R-:W2:Y:S01]  /*0040*/  LDCU.64 UR6, c[0x0][0x358] ;  /* 0x00006b00ff0677ac */ /* 0x000ea20008000a00 */
[----:B------:R-:W0:Y:S01]  /*0050*/  S2R R7, SR_TID.Y ;  /* 0x0000000000077919 */ /* 0x000e220000002200 */
[----:B------:R-:W-:Y:S01]  /*0060*/  UMOV UR4, URZ ;  /* 0x000000ff00047c82 */ /* 0x000fe20008000000 */
[----:B------:R-:W1:Y:S03]  /*0070*/  S2R R6, SR_CTAID.X ;  /* 0x0000000000067919 */ /* 0x000e660000002500 */
[----:B------:R-:W3:Y:S01]  /*0080*/  LDC.64 R4, c[0x0][0x380] ;  /* 0x0000e000ff047b82 */ /* 0x000ee20000000a00 */
[----:B0-----:R-:W-:-:S04]  /*0090*/  IMAD R9, R7, 0xe0, R0 ;  /* 0x000000e007097824 */ /* 0x001fc800078e0200 */
[----:B------:R-:W-:Y:S02]  /*00a0*/  IMAD R9, R9, 0x6, RZ ;  /* 0x0000000609097824 */ /* 0x000fe400078e02ff */
[----:B-1----:R-:W-:-:S04]  /*00b0*/  IMAD.WIDE.U32 R2, R6, 0x5ac, R2 ;  /* 0x000005ac06027825 */ /* 0x002fc800078e0002 */
[----:B---3--:R-:W-:Y:S01]  /*00c0*/  IMAD.WIDE.U32 R4, R9, 0x4, R4 ;  /* 0x0000000409047825 */ /* 0x008fe200078e0004 */
[----:B------:R-:W-:Y:S02]  /*00d0*/  IADD3 R9, P0, PT, R2, 0x3c8, RZ ;  /* 0x000003c802097810 */ /* 0x000fe40007f1e0ff */
[----:B------:R-:W-:Y:S02]  /*00e0*/  IADD3 R2, P1, PT, R4, 0x28, RZ ;  /* 0x0000002804027810 */ /* 0x000fe40007f3e0ff */
[----:B------:R-:W-:Y:S02]  /*00f0*/  IADD3.X R10, PT, PT, RZ, R3, RZ, P0, !PT ;  /* 0x00000003ff0a7210 */ /* 0x000fe400007fe4ff */
[----:B--2---:R-:W-:-:S09]  /*0100*/  IADD3.X R3, PT, PT, RZ, R5, RZ, P1, !PT ;  /* 0x00000005ff037210 */ /* 0x004fd20000ffe4ff */
.L_x_4:
[----:B------:R-:W-:Y:S01]  /*0110*/  MOV R4, R9 ;  /* 0x0000000900047202 */ /* 0x000fe20000000f00 */
[----:B------:R-:W2:Y:S01]  /*0120*/  LDG.E R26, desc[UR6][R2.64+-0x24] ;  /* 0xffffdc06021a7981 */ /* 0x000ea2000c1e1900 */
[----:B------:R-:W-:-:S03]  /*0130*/  MOV R5, R10 ;  /* 0x0000000a00057202 */ /* 0x000fc60000000f00 */
[----:B------:R-:W3:Y:S04]  /*0140*/  LDG.E R9, desc[UR6][R2.64+-0x28] ;  /* 0xffffd80602097981 */ /* 0x000ee8000c1e1900 */
[----:B------:R-:W3:Y:S04]  /*0150*/  LDG.E R10, desc[UR6][R4.64+-0x1e4] ;  /* 0xfffe1c06040a7981 */ /* 0x000ee8000c1e1900 */
[----:B------:R-:W2:Y:S04]  /*0160*/  LDG.E R11, desc[UR6][R4.64] ;  /* 0x00000006040b7981 */ /* 0x000ea8000c1e1900 */
[----:B------:R-:W4:Y:S04]  /*0170*/  LDG.E R12, desc[UR6][R2.64+-0x20] ;  /* 0xffffe006020c7981 */ /* 0x000f28000c1e1900 */
[----:B------:R-:W4:Y:S04]  /*0180*/  LDG.E R13, desc[UR6][R4.64+0x1e4] ;  /* 0x0001e406040d7981 */ /* 0x000f28000c1e1900 */
[----:B------:R-:W5:Y:S04]  /*0190*/  LDG.E R14, desc[UR6][R2.64+-0x1c] ;  /* 0xffffe406020e7981 */ /* 0x000f68000c1e1900 */
        /* <DEDUP_REMOVED lines=10> */
[----:B------:R-:W5:Y:S01]  /*0240*/  LDG.E R17, desc[UR6][R4.64+0x1ec] ;  /* 0x0001ec0604117981 */ /* 0x000f62000c1e1900 */
[----:B---3--:R-:W-:-:S03]  /*0250*/  FFMA R9, R9, R10, R8 ;  /* 0x0000000a09097223 */ /* 0x008fc60000000008 */
[----:B------:R-:W3:Y:S01]  /*0260*/  LDG.E R8, desc[UR6][R2.64+-0x4] ;  /* 0xfffffc0602087981 */ /* 0x000ee2000c1e1900 */
[----:B--2---:R-:W-:-:S03]  /*0270*/  FFMA R27, R26, R11, R9 ;  /* 0x0000000b1a1b7223 */ /* 0x004fc60000000009 */
[----:B------:R-:W3:Y:S04]  /*0280*/  LDG.E R9, desc[UR6][R4.64+-0x1d8] ;  /* 0xfffe280604097981 */ /* 0x000ee8000c1e1900 */
[----:B------:R-:W2:Y:S04]  /*0290*/  LDG.E R10, desc[UR6][R2.64] ;  /* 0x00000006020a7981 */ /* 0x000ea8000c1e1900 */
[----:B------:R-:W2:Y:S01]  /*02a0*/  LDG.E R11, desc[UR6][R4.64+0xc] ;  /* 0x00000c06040b7981 */ /* 0x000ea2000c1e1900 */
[----:B----4-:R-:W-:-:S03]  /*02b0*/  FFMA R27, R12, R13, R27 ;  /* 0x0000000d0c1b7223 */ /* 0x010fc6000000001b */
[----:B------:R-:W4:Y:S04]  /*02c0*/  LDG.E R12, desc[UR6][R2.64+0x4] ;  /* 0x00000406020c7981 */ /* 0x000f28000c1e1900 */
[----:B------:R-:W4:Y:S01]  /*02d0*/  LDG.E R13, desc[UR6][R4.64+0x1f0] ;  /* 0x0001f006040d7981 */ /* 0x000f22000c1e1900 */
[----:B-----5:R-:W-:-:S03]  /*02e0*/  FFMA R15, R14, R15, R27 ;  /* 0x0000000f0e0f7223 */ /* 0x020fc6000000001b */
[----:B------:R-:W5:Y:S01]  /*02f0*/  LDG.E R14, desc[UR6][R2.64+0x8] ;  /* 0x00000806020e7981 */ /* 0x000f62000c1e1900 */
[----:B------:R-:W-:-:S03]  /*0300*/  FFMA R25, R24, R25, R15 ;  /* 0x0000001918197223 */ /* 0x000fc6000000000f */
[----:B------:R-:W5:Y:S04]  /*0310*/  LDG.E R15, desc[UR6][R4.64+-0x1d4] ;  /* 0xfffe2c06040f7981 */ /* 0x000f68000c1e1900 */
        /* <DEDUP_REMOVED lines=13> */
[----:B---3--:R-:W-:-:S03]  /*03f0*/  FFMA R25, R8, R9, R25 ;  /* 0x0000000908197223 */ /* 0x008fc60000000019 */
[----:B------:R-:W3:Y:S04]  /*0400*/  LDG.E R8, desc[UR6][R2.64+0x1c] ;  /* 0x00001c0602087981 */ /* 0x000ee8000c1e1900 */
[----:B------:R-:W3:Y:S01]  /*0410*/  LDG.E R9, desc[UR6][R4.64+0x1f8] ;  /* 0x0001f80604097981 */ /* 0x000ee2000c1e1900 */
[----:B--2---:R-:W-:-:S03]  /*0420*/  FFMA R27, R10, R11, R25 ;  /* 0x0000000b0a1b7223 */ /* 0x004fc60000000019 */
[----:B------:R-:W2:Y:S04]  /*0430*/  LDG.E R25, desc[UR6][R4.64+-0x1cc] ;  /* 0xfffe340604197981 */ /* 0x000ea8000c1e1900 */
[----:B------:R-:W2:Y:S04]  /*0440*/  LDG.E R11, desc[UR6][R2.64+0x24] ;  /* 0x00002406020b7981 */ /* 0x000ea8000c1e1900 */
[----:B------:R-:W2:Y:S01]  /*0450*/  LDG.E R10, desc[UR6][R4.64+0x18] ;  /* 0x00001806040a7981 */ /* 0x000ea2000c1e1900 */
[----:B----4-:R-:W-:-:S03]  /*0460*/  FFMA R27, R12, R13, R27 ;  /* 0x0000000d0c1b7223 */ /* 0x010fc6000000001b */
[----:B------:R0:W4:Y:S04]  /*0470*/  LDG.E R12, desc[UR6][R2.64+0x28] ;  /* 0x00002806020c7981 */ /* 0x000128000c1e1900 */
[----:B------:R-:W4:Y:S01]  /*0480*/  LDG.E R13, desc[UR6][R4.64+0x1fc] ;  /* 0x0001fc06040d7981 */ /* 0x000f22000c1e1900 */
[----:B-----5:R-:W-:-:S04]  /*0490*/  FFMA R15, R14, R15, R27 ;  /* 0x0000000f0e0f7223 */ /* 0x020fc8000000001b */
[----:B------:R-:W-:-:S04]  /*04a0*/  FFMA R15, R22, R23, R15 ;  /* 0x00000017160f7223 */ /* 0x000fc8000000000f */
[----:B------:R-:W-:Y:S01]  /*04b0*/  FFMA R15, R20, R21, R15 ;  /* 0x00000015140f7223 */ /* 0x000fe2000000000f */
[----:B------:R-:W-:-:S03]  /*04c0*/  UIADD3 UR4, UPT, UPT, UR4, 0x1, URZ ;  /* 0x0000000104047890 */ /* 0x000fc6000fffe0ff */
[----:B------:R-:W-:Y:S01]  /*04d0*/  FFMA R15, R18, R19, R15 ;  /* 0x00000013120f7223 */ /* 0x000fe2000000000f */
[----:B------:R-:W-:-:S03]  /*04e0*/  UISETP.NE.AND UP0, UPT, UR4, 0x7, UPT ;  /* 0x000000070400788c */ /* 0x000fc6000bf05270 */
[----:B------:R-:W-:Y:S01]  /*04f0*/  FFMA R15, R16, R17, R15 ;  /* 0x00000011100f7223 */ /* 0x000fe2000000000f */
[----:B0-----:R-:W-:-:S04]  /*0500*/  IADD3 R2, P1, PT, R2, 0xa80, RZ ;  /* 0x00000a8002027810 */ /* 0x001fc80007f3e0ff */
[----:B------:R-:W-:Y:S01]  /*0510*/  IADD3.X R3, PT, PT, RZ, R3, RZ, P1, !PT ;  /* 0x00000003ff037210 */ /* 0x000fe20000ffe4ff */
[----:B---3--:R-:W-:-:S04]  /*0520*/  FFMA R9, R8, R9, R15 ;  /* 0x0000000908097223 */ /* 0x008fc8000000000f */
[----:B--2---:R-:W-:Y:S01]  /*0530*/  FFMA R24, R24, R25, R9 ;  /* 0x0000001918187223 */ /* 0x004fe20000000009 */
[----:B------:R-:W-:-:S03]  /*0540*/  IADD3 R9, P0, PT, R4, 0x2c, RZ ;  /* 0x0000002c04097810 */ /* 0x000fc60007f1e0ff */
[----:B------:R-:W-:Y:S01]  /*0550*/  FFMA R11, R11, R10, R24 ;  /* 0x0000000a0b0b7223 */ /* 0x000fe20000000018 */
[----:B------:R-:W-:-:S03]  /*0560*/  IADD3.X R10, PT, PT, RZ, R5, RZ, P0, !PT ;  /* 0x00000005ff0a7210 */ /* 0x000fc600007fe4ff */
[----:B----4-:R-:W-:Y:S01]  /*0570*/  FFMA R8, R12, R13, R11 ;  /* 0x0000000d0c087223 */ /* 0x010fe2000000000b */
[----:B------:R-:W-:Y:S06]  /*0580*/  BRA.U UP0, `(.L_x_4) ;  /* 0xfffffff900e07547 */ /* 0x000fec000b83ffff */
[----:B------:R-:W0:Y:S01]  /*0590*/  LDC.64 R2, c[0x0][0x390] ;  /* 0x0000e400ff027b82 */ /* 0x000e220000000a00 */
[----:B------:R-:W-:Y:S01]  /*05a0*/  IMAD R7, R7, 0x6e, R0 ;  /* 0x0000006e07077824 */ /* 0x000fe200078e0200 */
[----:B------:R-:W-:-:S03]  /*05b0*/  FSETP.GEU.AND P0, PT, R8, RZ, PT ;  /* 0x000000ff0800720b */ /* 0x000fc60003f0e000 */
[----:B------:R-:W-:Y:S01]  /*05c0*/  IMAD R7, R6, 0x2f44, R7 ;  /* 0x00002f4406077824 */ /* 0x000fe200078e0207 */
[----:B------:R-:W-:-:S03]  /*05d0*/  FSEL R5, R8, RZ, P0 ;  /* 0x000000ff08057208 */ /* 0x000fc60000000000 */
[----:B0-----:R-:W-:-:S05]  /*05e0*/  IMAD.WIDE.U32 R2, R7, 0x4, R2 ;  /* 0x0000000407027825 */ /* 0x001fca00078e0002 */
[----:B------:R-:W-:Y:S01]  /*05f0*/  STG.E desc[UR6][R2.64], R5 ;  /* 0x0000000502007986 */ /* 0x000fe2000c101906 */
[----:B------:R-:W-:Y:S05]  /*0600*/  EXIT ;  /* 0x000000000000794d */ /* 0x000fea0003800000 */
.L_x_5:
        /* <DEDUP_REMOVED lines=15> */
.L_x_9:


//--------------------- .nv.shared.reserved.0     --------------------------
	.section	.nv.shared.reserved.0,"aw",@nobits
	.weak		__nv_reservedSMEM_offset_0_alias
	.size		__nv_reservedSMEM_offset_0_alias, 0, 64
	.other		__nv_reservedSMEM_offset_0_alias,@"STO_CUDA_RESERVED_SHARED STV_DEFAULT"
__nv_reservedSMEM_offset_0_alias:
	.zero		0
	.zero		64


//--------------------- .nv.constant0._Z9run_lcn_1PfS_ --------------------------
	.section	.nv.constant0._Z9run_lcn_1PfS_,"a",@progbits
	.sectionflags	@""
	.align	4
.nv.constant0._Z9run_lcn_1PfS_:
	.zero		912


//--------------------- .nv.constant0._Z13run_padding_1PfS_ --------------------------
	.section	.nv.constant0._Z13run_padding_1PfS_,"a",@progbits
	.sectionflags	@""
	.align	4
.nv.constant0._Z13run_padding_1PfS_:
	.zero		912


//--------------------- .nv.constant0._Z10run_pool_1PfS_ --------------------------
	.section	.nv.constant0._Z10run_pool_1PfS_,"a",@progbits
	.sectionflags	@""
	.align	4
.nv.constant0._Z10run_pool_1PfS_:
	.zero		912


//--------------------- .nv.constant0._Z10run_conv_1PfS_S_ --------------------------
	.section	.nv.constant0._Z10run_conv_1PfS_S_,"a",@progbits
	.sectionflags	@""
	.align	4
.nv.constant0._Z10run_conv_1PfS_S_:
	.zero		920


//--------------------- SYMBOLS --------------------------

	.type		.nv.reservedSmem.offset0,@object
	.size		.nv.reservedSmem.offset0,0x4
